	.headerflags	@"EF_CUDA_TEXMODE_INDEPENDENT EF_CUDA_64BIT_ADDRESS EF_CUDA_SM89 EF_CUDA_VIRTUAL_SM(EF_CUDA_SM89)"
	.elftype	@"ET_EXEC"


//--------------------- .nv.info                  --------------------------
	.section	.nv.info,"",@"SHT_CUDA_INFO"
	.align	4


	//----- nvinfo : EIATTR_REGCOUNT
	.align		4
        /*0000*/ 	.byte	0x04, 0x2f
        /*0002*/ 	.short	(.L_1 - .L_0)
	.align		4
.L_0:
        /*0004*/ 	.word	index@(conv)
        /*0008*/ 	.word	0x00000027


	//----- nvinfo : EIATTR_FRAME_SIZE
	.align		4
.L_1:
        /*000c*/ 	.byte	0x04, 0x11
        /*000e*/ 	.short	(.L_3 - .L_2)
	.align		4
.L_2:
        /*0010*/ 	.word	index@(conv)
        /*0014*/ 	.word	0x00000000


	//----- nvinfo : EIATTR_MIN_STACK_SIZE
	.align		4
.L_3:
        /*0018*/ 	.byte	0x04, 0x12
        /*001a*/ 	.short	(.L_5 - .L_4)
	.align		4
.L_4:
        /*001c*/ 	.word	index@(conv)
        /*0020*/ 	.word	0x00000000
.L_5:


//--------------------- .nv.info.conv             --------------------------
	.section	.nv.info.conv,"",@"SHT_CUDA_INFO"
	.sectionflags	@""
	.align	4


	//----- nvinfo : EIATTR_CUDA_API_VERSION
	.align		4
        /*0000*/ 	.byte	0x04, 0x37
        /*0002*/ 	.short	(.L_7 - .L_6)
.L_6:
        /*0004*/ 	.word	0x00000081


	//----- nvinfo : EIATTR_PARAM_CBANK
	.align		4
.L_7:
        /*0008*/ 	.byte	0x04, 0x0a
        /*000a*/ 	.short	(.L_9 - .L_8)
	.align		4
.L_8:
        /*000c*/ 	.word	index@(.nv.constant0.conv)
        /*0010*/ 	.short	0x0160
        /*0012*/ 	.short	0x0048


	//----- nvinfo : EIATTR_CBANK_PARAM_SIZE
	.align		4
.L_9:
        /*0014*/ 	.byte	0x03, 0x19
        /*0016*/ 	.short	0x0048


	//----- nvinfo : EIATTR_KPARAM_INFO
	.align		4
        /*0018*/ 	.byte	0x04, 0x17
        /*001a*/ 	.short	(.L_11 - .L_10)
.L_10:
        /*001c*/ 	.word	0x00000000
        /*0020*/ 	.short	0x000d
        /*0022*/ 	.short	0x0044
        /*0024*/ 	.byte	0x00, 0xf0, 0x11, 0x00


	//----- nvinfo : EIATTR_KPARAM_INFO
	.align		4
.L_11:
        /*0028*/ 	.byte	0x04, 0x17
        /*002a*/ 	.short	(.L_13 - .L_12)
.L_12:
        /*002c*/ 	.word	0x00000000
        /*0030*/ 	.short	0x000c
        /*0032*/ 	.short	0x0040
        /*0034*/ 	.byte	0x00, 0xf0, 0x11, 0x00


	//----- nvinfo : EIATTR_KPARAM_INFO
	.align		4
.L_13:
        /*0038*/ 	.byte	0x04, 0x17
        /*003a*/ 	.short	(.L_15 - .L_14)
.L_14:
        /*003c*/ 	.word	0x00000000
        /*0040*/ 	.short	0x000b
        /*0042*/ 	.short	0x003c
        /*0044*/ 	.byte	0x00, 0xf0, 0x11, 0x00


	//----- nvinfo : EIATTR_KPARAM_INFO
	.align		4
.L_15:
        /*0048*/ 	.byte	0x04, 0x17
        /*004a*/ 	.short	(.L_17 - .L_16)
.L_16:
        /*004c*/ 	.word	0x00000000
        /*0050*/ 	.short	0x000a
        /*0052*/ 	.short	0x0038
        /*0054*/ 	.byte	0x00, 0xf0, 0x11, 0x00


	//----- nvinfo : EIATTR_KPARAM_INFO
	.align		4
.L_17:
        /*0058*/ 	.byte	0x04, 0x17
        /*005a*/ 	.short	(.L_19 - .L_18)
.L_18:
        /*005c*/ 	.word	0x00000000
        /*0060*/ 	.short	0x0009
        /*0062*/ 	.short	0x0034
        /*0064*/ 	.byte	0x00, 0xf0, 0x11, 0x00


	//----- nvinfo : EIATTR_KPARAM_INFO
	.align		4
.L_19:
        /*0068*/ 	.byte	0x04, 0x17
        /*006a*/ 	.short	(.L_21 - .L_20)
.L_20:
        /*006c*/ 	.word	0x00000000
        /*0070*/ 	.short	0x0008
        /*0072*/ 	.short	0x0030
        /*0074*/ 	.byte	0x00, 0xf0, 0x11, 0x00


	//----- nvinfo : EIATTR_KPARAM_INFO
	.align		4
.L_21:
        /*0078*/ 	.byte	0x04, 0x17
        /*007a*/ 	.short	(.L_23 - .L_22)
.L_22:
        /*007c*/ 	.word	0x00000000
        /*0080*/ 	.short	0x0007
        /*0082*/ 	.short	0x002c
        /*0084*/ 	.byte	0x00, 0xf0, 0x11, 0x00


	//----- nvinfo : EIATTR_KPARAM_INFO
	.align		4
.L_23:
        /*0088*/ 	.byte	0x04, 0x17
        /*008a*/ 	.short	(.L_25 - .L_24)
.L_24:
        /*008c*/ 	.word	0x00000000
        /*0090*/ 	.short	0x0006
        /*0092*/ 	.short	0x0028
        /*0094*/ 	.byte	0x00, 0xf0, 0x11, 0x00


	//----- nvinfo : EIATTR_KPARAM_INFO
	.align		4
.L_25:
        /*0098*/ 	.byte	0x04, 0x17
        /*009a*/ 	.short	(.L_27 - .L_26)
.L_26:
        /*009c*/ 	.word	0x00000000
        /*00a0*/ 	.short	0x0005
        /*00a2*/ 	.short	0x0024
        /*00a4*/ 	.byte	0x00, 0xf0, 0x11, 0x00


	//----- nvinfo : EIATTR_KPARAM_INFO
	.align		4
.L_27:
        /*00a8*/ 	.byte	0x04, 0x17
        /*00aa*/ 	.short	(.L_29 - .L_28)
.L_28:
        /*00ac*/ 	.word	0x00000000
        /*00b0*/ 	.short	0x0004
        /*00b2*/ 	.short	0x0020
        /*00b4*/ 	.byte	0x00, 0xf0, 0x11, 0x00


	//----- nvinfo : EIATTR_KPARAM_INFO
	.align		4
.L_29:
        /*00b8*/ 	.byte	0x04, 0x17
        /*00ba*/ 	.short	(.L_31 - .L_30)
.L_30:
        /*00bc*/ 	.word	0x00000000
        /*00c0*/ 	.short	0x0003
        /*00c2*/ 	.short	0x0018
        /*00c4*/ 	.byte	0x02, 0xf4, 0x21, 0x00


	//----- nvinfo : EIATTR_KPARAM_INFO
	.align		4
.L_31:
        /*00c8*/ 	.byte	0x04, 0x17
        /*00ca*/ 	.short	(.L_33 - .L_32)
.L_32:
        /*00cc*/ 	.word	0x00000000
        /*00d0*/ 	.short	0x0002
        /*00d2*/ 	.short	0x0010
        /*00d4*/ 	.byte	0x02, 0xf4, 0x21, 0x00


	//----- nvinfo : EIATTR_KPARAM_INFO
	.align		4
.L_33:
        /*00d8*/ 	.byte	0x04, 0x17
        /*00da*/ 	.short	(.L_35 - .L_34)
.L_34:
        /*00dc*/ 	.word	0x00000000
        /*00e0*/ 	.short	0x0001
        /*00e2*/ 	.short	0x0008
        /*00e4*/ 	.byte	0x02, 0xf4, 0x21, 0x00


	//----- nvinfo : EIATTR_KPARAM_INFO
	.align		4
.L_35:
        /*00e8*/ 	.byte	0x04, 0x17
        /*00ea*/ 	.short	(.L_37 - .L_36)
.L_36:
        /*00ec*/ 	.word	0x00000000
        /*00f0*/ 	.short	0x0000
        /*00f2*/ 	.short	0x0000
        /*00f4*/ 	.byte	0x02, 0xf4, 0x21, 0x00


	//----- nvinfo : EIATTR_MAXREG_COUNT
	.align		4
.L_37:
        /*00f8*/ 	.byte	0x03, 0x1b
        /*00fa*/ 	.short	0x00ff


	//----- nvinfo : EIATTR_EXIT_INSTR_OFFSETS
	.align		4
        /*00fc*/ 	.byte	0x04, 0x1c
        /*00fe*/ 	.short	(.L_39 - .L_38)


	//   ....[0]....
.L_38:
        /*0100*/ 	.word	0x00001330


	//----- nvinfo : EIATTR_CTAIDZ_USED
	.align		4
.L_39:
        /*0104*/ 	.byte	0x01, 0x04
	.zero		2


	//----- nvinfo : EIATTR_CRS_STACK_SIZE
	.align		4
        /*0108*/ 	.byte	0x04, 0x1e
        /*010a*/ 	.short	(.L_41 - .L_40)
.L_40:
        /*010c*/ 	.word	0x00000000
.L_41:


//--------------------- .nv.callgraph             --------------------------
	.section	.nv.callgraph,"",@"SHT_CUDA_CALLGRAPH"
	.align	4
	.sectionentsize	8
	.align		4
        /*0000*/ 	.word	0x00000000
	.align		4
        /*0004*/ 	.word	0xffffffff
	.align		4
        /*0008*/ 	.word	0x00000000
	.align		4
        /*000c*/ 	.word	0xfffffffe
	.align		4
        /*0010*/ 	.word	0x00000000
	.align		4
        /*0014*/ 	.word	0xfffffffd
	.align		4
        /*0018*/ 	.word	0x00000000
	.align		4
        /*001c*/ 	.word	0xfffffffc


//--------------------- .nv.rel.action            --------------------------
	.section	.nv.rel.action,"",@"SHT_CUDA_RELOCINFO"
	.align	8
	.sectionentsize	8
        /*0000*/ 	.byte	0x73, 0x00, 0x00, 0x00, 0x00, 0x00, 0x00, 0x00, 0x00, 0x00, 0x00, 0x11, 0x25, 0x00, 0x05, 0x36


//--------------------- .nv.constant0.conv        --------------------------
	.section	.nv.constant0.conv,"a",@progbits
	.sectionflags	@""
	.align	4
.nv.constant0.conv:
	.zero		424


//--------------------- .text.conv                --------------------------
	.section	.text.conv,"ax",@progbits
	.sectioninfo	@"SHI_REGISTERS=39"
	.align	128
.text.conv:
        .type           conv,@function
        .size           conv,(.L_x_14 - conv)
        .other          conv,@"STO_CUDA_ENTRY STV_DEFAULT"
conv:
[----:B------:R-:W-:Y:S02]  /*0000*/  IMAD.MOV.U32 R1, RZ, RZ, c[0x0][0x28] ;  /* 0x00000a00ff017624 */ /* 0x000fe400078e00ff */
[----:B------:R-:W0:Y:S01]  /*0010*/  S2R R0, SR_TID.X ;  /* 0x0000000000007919 */ /* 0x000e220000002100 */
[----:B------:R-:W-:Y:S01]  /*0020*/  IMAD.MOV.U32 R7, RZ, RZ, 0x4 ;  /* 0x00000004ff077424 */ /* 0x000fe200078e00ff */
[----:B------:R-:W-:Y:S02]  /*0030*/  ULDC.64 UR8, c[0x0][0x118] ;  /* 0x0000460000087ab9 */ /* 0x000fe40000000a00 */
[----:B------:R-:W1:Y:S01]  /*0040*/  S2R R3, SR_CTAID.X ;  /* 0x0000000000037919 */ /* 0x000e620000002500 */
[----:B0-----:R-:W-:-:S05]  /*0050*/  IADD3 R0, R0, c[0x0][0x94], RZ ;  /* 0x0000250000007a10 */ /* 0x001fca0007ffe0ff */
[----:B-1----:R-:W-:-:S04]  /*0060*/  IMAD R0, R3, c[0x0][0x0], R0 ;  /* 0x0000000003007a24 */ /* 0x002fc800078e0200 */
[----:B------:R-:W-:-:S05]  /*0070*/  IMAD.WIDE R6, R0, R7, c[0x0][0x170] ;  /* 0x00005c0000067625 */ /* 0x000fca00078e0207 */
[----:B------:R0:W5:Y:S01]  /*0080*/  LDG.E R2, [R6.64] ;  /* 0x0000000806027981 */ /* 0x000162000c1e1900 */
[----:B------:R-:W-:-:S03]  /*0090*/  IMAD.MOV.U32 R9, RZ, RZ, c[0x0][0x180] ;  /* 0x00006000ff097624 */ /* 0x000fc600078e00ff */
[----:B------:R-:W1:Y:S02]  /*00a0*/  S2R R3, SR_TID.Y ;  /* 0x0000000000037919 */ /* 0x000e640000002200 */
[----:B------:R-:W-:Y:S02]  /*00b0*/  ISETP.GE.AND P0, PT, R9, 0x1, PT ;  /* 0x000000010900780c */ /* 0x000fe40003f06270 */
[----:B------:R-:W2:Y:S04]  /*00c0*/  S2R R4, SR_TID.Z ;  /* 0x0000000000047919 */ /* 0x000ea80000002300 */
[----:B------:R-:W3:Y:S04]  /*00d0*/  S2R R8, SR_CTAID.Y ;  /* 0x0000000000087919 */ /* 0x000ee80000002600 */
[----:B------:R-:W4:Y:S01]  /*00e0*/  S2R R5, SR_CTAID.Z ;  /* 0x0000000000057919 */ /* 0x000f220000002700 */
[----:B-1----:R-:W-:-:S02]  /*00f0*/  IADD3 R3, R3, c[0x0][0x98], RZ ;  /* 0x0000260003037a10 */ /* 0x002fc40007ffe0ff */
[----:B--2---:R-:W-:-:S03]  /*0100*/  IADD3 R4, R4, c[0x0][0x9c], RZ ;  /* 0x0000270004047a10 */ /* 0x004fc60007ffe0ff */
[----:B---3--:R-:W-:Y:S02]  /*0110*/  IMAD R3, R8, c[0x0][0x4], R3 ;  /* 0x0000010008037a24 */ /* 0x008fe400078e0203 */
[----:B----4-:R-:W-:Y:S01]  /*0120*/  IMAD R4, R5, c[0x0][0x8], R4 ;  /* 0x0000020005047a24 */ /* 0x010fe200078e0204 */
[----:B------:R-:W-:Y:S05]  /*0130*/  @!P0 BRA `(.L_x_0) ;  /* 0x0000117000008947 */ /* 0x000fea0003800000 */
[----:B0-----:R-:W-:-:S05]  /*0140*/  IMAD.MOV.U32 R5, RZ, RZ, c[0x0][0x18c] ;  /* 0x00006300ff057624 */ /* 0x001fca00078e00ff */
[----:B------:R-:W-:-:S13]  /*0150*/  ISETP.GE.AND P0, PT, R5, 0x1, PT ;  /* 0x000000010500780c */ /* 0x000fda0003f06270 */
[----:B------:R-:W-:Y:S05]  /*0160*/  @!P0 BRA `(.L_x_0) ;  /* 0x0000114000008947 */ /* 0x000fea0003800000 */
[----:B------:R-:W-:Y:S02]  /*0170*/  IMAD.MOV.U32 R8, RZ, RZ, c[0x0][0x190] ;  /* 0x00006400ff087624 */ /* 0x000fe400078e00ff */
[----:B------:R-:W-:Y:S02]  /*0180*/  IMAD.MOV.U32 R9, RZ, RZ, 0x3 ;  /* 0x00000003ff097424 */ /* 0x000fe400078e00ff */
[----:B------:R-:W-:Y:S01]  /*0190*/  IMAD R5, R4, c[0x0][0x1a4], RZ ;  /* 0x0000690004057a24 */ /* 0x000fe200078e02ff */
[C---:B------:R-:W-:Y:S01]  /*01a0*/  LOP3.LUT R6, R8.reuse, 0x3, RZ, 0xc0, !PT ;  /* 0x0000000308067812 */ /* 0x040fe200078ec0ff */
[----:B------:R-:W-:Y:S01]  /*01b0*/  IMAD.MOV.U32 R7, RZ, RZ, RZ ;  /* 0x000000ffff077224 */ /* 0x000fe200078e00ff */
[----:B------:R-:W-:Y:S01]  /*01c0*/  IADD3 R8, R8, -0x1, RZ ;  /* 0xffffffff08087810 */ /* 0x000fe20007ffe0ff */
[----:B------:R-:W-:Y:S01]  /*01d0*/  IMAD R9, R4, c[0x0][0x1a4], R9 ;  /* 0x0000690004097a24 */ /* 0x000fe200078e0209 */
[----:B------:R-:W-:Y:S02]  /*01e0*/  IADD3 R10, R6, -c[0x0][0x190], RZ ;  /* 0x80006400060a7a10 */ /* 0x000fe40007ffe0ff */
.L_x_12:
[----:B------:R-:W-:-:S05]  /*01f0*/  IMAD.MOV.U32 R11, RZ, RZ, c[0x0][0x190] ;  /* 0x00006400ff0b7624 */ /* 0x000fca00078e00ff */
[----:B------:R-:W-:-:S13]  /*0200*/  ISETP.GE.AND P0, PT, R11, 0x1, PT ;  /* 0x000000010b00780c */ /* 0x000fda0003f06270 */
[----:B------:R-:W-:Y:S05]  /*0210*/  @!P0 BRA `(.L_x_1) ;  /* 0x0000104000008947 */ /* 0x000fea0003800000 */
[----:B------:R-:W-:Y:S02]  /*0220*/  IMAD R11, R0, c[0x0][0x180], R7 ;  /* 0x00006000000b7a24 */ /* 0x000fe400078e0207 */
[----:B------:R-:W-:-:S03]  /*0230*/  IMAD.MOV.U32 R12, RZ, RZ, RZ ;  /* 0x000000ffff0c7224 */ /* 0x000fc600078e00ff */
.L_x_11:
[----:B------:R-:W-:Y:S01]  /*0240*/  ISETP.GE.U32.AND P0, PT, R8, 0x3, PT ;  /* 0x000000030800780c */ /* 0x000fe20003f06070 */
[--C-:B------:R-:W-:Y:S01]  /*0250*/  IMAD R13, R11, c[0x0][0x18c], R12.reuse ;  /* 0x000063000b0d7a24 */ /* 0x100fe200078e020c */
[----:B------:R-:W-:Y:S01]  /*0260*/  UMOV UR4, URZ ;  /* 0x0000003f00047c82 */ /* 0x000fe20008000000 */
[----:B------:R-:W-:Y:S01]  /*0270*/  IMAD R14, R3, c[0x0][0x1a0], R12 ;  /* 0x00006800030e7a24 */ /* 0x000fe200078e020c */
[----:B------:R-:W-:Y:S01]  /*0280*/  IADD3 R12, R12, 0x1, RZ ;  /* 0x000000010c0c7810 */ /* 0x000fe20007ffe0ff */
[----:B------:R-:W-:Y:S02]  /*0290*/  IMAD R13, R13, c[0x0][0x190], RZ ;  /* 0x000064000d0d7a24 */ /* 0x000fe400078e02ff */
[----:B------:R-:W-:Y:S01]  /*02a0*/  IMAD R24, R7, c[0x0][0x184], R14 ;  /* 0x0000610007187a24 */ /* 0x000fe200078e020e */
[----:B------:R-:W-:-:S05]  /*02b0*/  ISETP.GE.AND P2, PT, R12, c[0x0][0x18c], PT ;  /* 0x000063000c007a0c */ /* 0x000fca0003f46270 */
[----:B------:R-:W-:Y:S05]  /*02c0*/  @!P0 BRA `(.L_x_2) ;  /* 0x00000da000008947 */ /* 0x000fea0003800000 */
[----:B------:R-:W-:Y:S01]  /*02d0*/  ISETP.GE.AND P0, PT, R10, RZ, PT ;  /* 0x000000ff0a00720c */ /* 0x000fe20003f06270 */
[----:B------:R-:W-:Y:S01]  /*02e0*/  IMAD.MOV.U32 R17, RZ, RZ, 0x4 ;  /* 0x00000004ff117424 */ /* 0x000fe200078e00ff */
[----:B------:R-:W-:Y:S01]  /*02f0*/  UMOV UR4, URZ ;  /* 0x0000003f00047c82 */ /* 0x000fe20008000000 */
[----:B------:R-:W-:Y:S01]  /*0300*/  IMAD R16, R24, c[0x0][0x188], R5 ;  /* 0x0000620018107a24 */ /* 0x000fe200078e0205 */
[----:B------:R-:W-:Y:S01]  /*0310*/  ULDC.64 UR6, c[0x0][0x168] ;  /* 0x00005a0000067ab9 */ /* 0x000fe20000000a00 */
[----:B------:R-:W-:Y:S02]  /*0320*/  IMAD.MOV.U32 R15, RZ, RZ, R10 ;  /* 0x000000ffff0f7224 */ /* 0x000fe400078e000a */
[----:B------:R-:W-:Y:S02]  /*0330*/  IMAD.MOV.U32 R22, RZ, RZ, R9 ;  /* 0x000000ffff167224 */ /* 0x000fe400078e0009 */
[----:B------:R-:W-:-:S04]  /*0340*/  IMAD.WIDE R16, R16, R17, c[0x0][0x160] ;  /* 0x0000580010107625 */ /* 0x000fc800078e0211 */
[----:B------:R-:W-:Y:S05]  /*0350*/  @P0 BRA `(.L_x_3) ;  /* 0x00000af000000947 */ /* 0x000fea0003800000 */
[----:B------:R-:W-:Y:S01]  /*0360*/  IMAD.MOV R18, RZ, RZ, -R15 ;  /* 0x000000ffff127224 */ /* 0x000fe200078e0a0f */
[----:B------:R-:W-:-:S04]  /*0370*/  PLOP3.LUT P0, PT, PT, PT, PT, 0x80, 0x0 ;  /* 0x000000000000781c */ /* 0x000fc80003f0f070 */
[----:B------:R-:W-:-:S13]  /*0380*/  ISETP.GT.AND P1, PT, R18, 0xc, PT ;  /* 0x0000000c1200780c */ /* 0x000fda0003f24270 */
[----:B------:R-:W-:Y:S05]  /*0390*/  @!P1 BRA `(.L_x_4) ;  /* 0x000006a000009947 */ /* 0x000fea0003800000 */
[----:B------:R-:W-:Y:S02]  /*03a0*/  PLOP3.LUT P0, PT, PT, PT, PT, 0x8, 0x0 ;  /* 0x000000000000781c */ /* 0x000fe40003f0e170 */
[----:B------:R-:W-:Y:S02]  /*03b0*/  ISETP.GE.AND P3, PT, R14, c[0x0][0x184], PT ;  /* 0x000061000e007a0c */ /* 0x000fe40003f66270 */
.L_x_5:
[C---:B------:R-:W-:Y:S01]  /*03c0*/  IADD3 R18, R22.reuse, -0x3, RZ ;  /* 0xfffffffd16127810 */ /* 0x040fe20007ffe0ff */
[----:B------:R-:W-:Y:S01]  /*03d0*/  IMAD.U32 R19, RZ, RZ, UR7 ;  /* 0x00000007ff137e24 */ /* 0x000fe2000f8e00ff */
[----:B------:R-:W-:Y:S02]  /*03e0*/  IADD3 R20, R22, -0x2, RZ ;  /* 0xfffffffe16147810 */ /* 0x000fe40007ffe0ff */
[----:B------:R-:W-:Y:S01]  /*03f0*/  ISETP.GE.OR P1, PT, R18, c[0x0][0x188], P3 ;  /* 0x0000620012007a0c */ /* 0x000fe20001f26670 */
[----:B------:R-:W-:Y:S01]  /*0400*/  IMAD.U32 R18, RZ, RZ, UR6 ;  /* 0x00000006ff127e24 */ /* 0x000fe2000f8e00ff */
[----:B------:R-:W-:Y:S02]  /*0410*/  ISETP.GE.OR P5, PT, R20, c[0x0][0x188], P3 ;  /* 0x0000620014007a0c */ /* 0x000fe40001fa6670 */
[----:B------:R-:W-:Y:S01]  /*0420*/  IADD3 R20, R22, -0x1, RZ ;  /* 0xffffffff16147810 */ /* 0x000fe20007ffe0ff */
[----:B------:R-:W-:-:S03]  /*0430*/  IMAD.WIDE R18, R13, 0x4, R18 ;  /* 0x000000040d127825 */ /* 0x000fc600078e0212 */
[----:B------:R-:W-:-:S05]  /*0440*/  ISETP.GE.OR P4, PT, R20, c[0x0][0x188], P3 ;  /* 0x0000620014007a0c */ /* 0x000fca0001f86670 */
[----:B------:R-:W2:Y:S04]  /*0450*/  @!P1 LDG.E R21, [R16.64] ;  /* 0x0000000810159981 */ /* 0x000ea8000c1e1900 */
[----:B------:R-:W2:Y:S04]  /*0460*/  @!P1 LDG.E R20, [R18.64] ;  /* 0x0000000812149981 */ /* 0x000ea8000c1e1900 */
[----:B------:R-:W3:Y:S04]  /*0470*/  @!P5 LDG.E R25, [R16.64+0x4] ;  /* 0x000004081019d981 */ /* 0x000ee8000c1e1900 */
[----:B------:R-:W3:Y:S04]  /*0480*/  @!P5 LDG.E R23, [R18.64+0x4] ;  /* 0x000004081217d981 */ /* 0x000ee8000c1e1900 */
[----:B------:R-:W4:Y:S04]  /*0490*/  @!P4 LDG.E R26, [R16.64+0x8] ;  /* 0x00000808101ac981 */ /* 0x000f28000c1e1900 */
[----:B------:R-:W4:Y:S01]  /*04a0*/  @!P4 LDG.E R27, [R18.64+0x8] ;  /* 0x00000808121bc981 */ /* 0x000f22000c1e1900 */
[----:B------:R-:W-:Y:S01]  /*04b0*/  ISETP.GE.OR P6, PT, R22, c[0x0][0x188], P3 ;  /* 0x0000620016007a0c */ /* 0x000fe20001fc6670 */
[----:B--2--5:R-:W-:Y:S01]  /*04c0*/  @!P1 FFMA R2, R21, R20, R2 ;  /* 0x0000001415029223 */ /* 0x024fe20000000002 */
[----:B------:R-:W-:-:S11]  /*04d0*/  ISETP.GE.AND P1, PT, R14, c[0x0][0x184], PT ;  /* 0x000061000e007a0c */ /* 0x000fd60003f26270 */
[----:B------:R-:W2:Y:S01]  /*04e0*/  @!P6 LDG.E R21, [R18.64+0xc] ;  /* 0x00000c081215e981 */ /* 0x000ea2000c1e1900 */
[----:B------:R-:W-:Y:S01]  /*04f0*/  IADD3 R20, R22, 0x1, RZ ;  /* 0x0000000116147810 */ /* 0x000fe20007ffe0ff */
[----:B---3--:R-:W-:-:S03]  /*0500*/  @!P5 FFMA R2, R23, R25, R2 ;  /* 0x000000191702d223 */ /* 0x008fc60000000002 */
[----:B------:R-:W-:Y:S02]  /*0510*/  ISETP.GE.OR P5, PT, R20, c[0x0][0x188], P1 ;  /* 0x0000620014007a0c */ /* 0x000fe40000fa6670 */
[----:B------:R-:W-:Y:S01]  /*0520*/  IADD3 R20, R22, 0x2, RZ ;  /* 0x0000000216147810 */ /* 0x000fe20007ffe0ff */
[----:B----4-:R-:W-:-:S03]  /*0530*/  @!P4 FFMA R2, R27, R26, R2 ;  /* 0x0000001a1b02c223 */ /* 0x010fc60000000002 */
[----:B------:R-:W-:Y:S02]  /*0540*/  ISETP.GE.OR P4, PT, R20, c[0x0][0x188], P1 ;  /* 0x0000620014007a0c */ /* 0x000fe40000f86670 */
[----:B------:R-:W2:Y:S05]  /*0550*/  @!P6 LDG.E R20, [R16.64+0xc] ;  /* 0x00000c081014e981 */ /* 0x000eaa000c1e1900 */
[----:B------:R-:W3:Y:S04]  /*0560*/  @!P5 LDG.E R23, [R16.64+0x10] ;  /* 0x000010081017d981 */ /* 0x000ee8000c1e1900 */
[----:B------:R-:W3:Y:S04]  /*0570*/  @!P5 LDG.E R25, [R18.64+0x10] ;  /* 0x000010081219d981 */ /* 0x000ee8000c1e1900 */
[----:B------:R-:W4:Y:S04]  /*0580*/  @!P4 LDG.E R26, [R16.64+0x14] ;  /* 0x00001408101ac981 */ /* 0x000f28000c1e1900 */
[----:B------:R-:W4:Y:S01]  /*0590*/  @!P4 LDG.E R27, [R18.64+0x14] ;  /* 0x00001408121bc981 */ /* 0x000f22000c1e1900 */
[----:B------:R-:W-:Y:S01]  /*05a0*/  IADD3 R28, R22, 0x3, RZ ;  /* 0x00000003161c7810 */ /* 0x000fe20007ffe0ff */
[----:B------:R-:W-:-:S04]  /*05b0*/  UIADD3 UR5, UP0, UR6, 0x10, URZ ;  /* 0x0000001006057890 */ /* 0x000fc8000ff1e03f */
[----:B------:R-:W-:Y:S01]  /*05c0*/  UIADD3.X UR10, URZ, UR7, URZ, UP0, !UPT ;  /* 0x000000073f0a7290 */ /* 0x000fe200087fe43f */
[----:B--2---:R-:W-:Y:S01]  /*05d0*/  @!P6 FFMA R2, R21, R20, R2 ;  /* 0x000000141502e223 */ /* 0x004fe20000000002 */
[----:B------:R-:W-:Y:S02]  /*05e0*/  ISETP.GE.OR P6, PT, R28, c[0x0][0x188], P1 ;  /* 0x000062001c007a0c */ /* 0x000fe40000fc6670 */
[----:B------:R-:W-:Y:S01]  /*05f0*/  IADD3 R20, R22, 0x4, RZ ;  /* 0x0000000416147810 */ /* 0x000fe20007ffe0ff */
[----:B---3--:R-:W-:-:S03]  /*0600*/  @!P5 FFMA R2, R23, R25, R2 ;  /* 0x000000191702d223 */ /* 0x008fc60000000002 */
[----:B------:R-:W-:Y:S02]  /*0610*/  ISETP.GE.OR P5, PT, R20, c[0x0][0x188], P1 ;  /* 0x0000620014007a0c */ /* 0x000fe40000fa6670 */
[----:B------:R-:W-:-:S05]  /*0620*/  IADD3 R20, R22, 0x5, RZ ;  /* 0x0000000516147810 */ /* 0x000fca0007ffe0ff */
[----:B------:R-:W2:Y:S01]  /*0630*/  @!P6 LDG.E R25, [R16.64+0x18] ;  /* 0x000018081019e981 */ /* 0x000ea2000c1e1900 */
[----:B----4-:R-:W-:Y:S01]  /*0640*/  @!P4 FFMA R2, R27, R26, R2 ;  /* 0x0000001a1b02c223 */ /* 0x010fe20000000002 */
[----:B------:R-:W-:Y:S02]  /*0650*/  ISETP.GE.OR P4, PT, R20, c[0x0][0x188], P1 ;  /* 0x0000620014007a0c */ /* 0x000fe40000f86670 */
[----:B------:R0:W2:Y:S01]  /*0660*/  @!P6 LDG.E R23, [R18.64+0x18] ;  /* 0x000018081217e981 */ /* 0x0000a2000c1e1900 */
[----:B------:R-:W-:Y:S02]  /*0670*/  IMAD.U32 R20, RZ, RZ, UR5 ;  /* 0x00000005ff147e24 */ /* 0x000fe4000f8e00ff */
[----:B------:R-:W-:Y:S01]  /*0680*/  IMAD.U32 R21, RZ, RZ, UR10 ;  /* 0x0000000aff157e24 */ /* 0x000fe2000f8e00ff */
[----:B------:R0:W3:Y:S04]  /*0690*/  @!P5 LDG.E R27, [R18.64+0x1c] ;  /* 0x00001c08121bd981 */ /* 0x0000e8000c1e1900 */
[----:B------:R-:W3:Y:S01]  /*06a0*/  @!P5 LDG.E R26, [R16.64+0x1c] ;  /* 0x00001c08101ad981 */ /* 0x000ee2000c1e1900 */
[----:B------:R-:W-:-:S03]  /*06b0*/  IMAD.WIDE R20, R13, 0x4, R20 ;  /* 0x000000040d147825 */ /* 0x000fc600078e0214 */
[----:B------:R-:W4:Y:S04]  /*06c0*/  @!P4 LDG.E R29, [R16.64+0x20] ;  /* 0x00002008101dc981 */ /* 0x000f28000c1e1900 */
[----:B------:R-:W4:Y:S01]  /*06d0*/  @!P4 LDG.E R28, [R20.64+0x10] ;  /* 0x00001008141cc981 */ /* 0x000f22000c1e1900 */
[C---:B------:R-:W-:Y:S02]  /*06e0*/  IADD3 R30, R22.reuse, 0x6, RZ ;  /* 0x00000006161e7810 */ /* 0x040fe40007ffe0ff */
[----:B0-----:R-:W-:Y:S01]  /*06f0*/  IADD3 R18, R22, 0x8, RZ ;  /* 0x0000000816127810 */ /* 0x001fe20007ffe0ff */
[----:B--2---:R-:W-:Y:S01]  /*0700*/  @!P6 FFMA R2, R23, R25, R2 ;  /* 0x000000191702e223 */ /* 0x004fe20000000002 */
[----:B------:R-:W-:Y:S02]  /*0710*/  ISETP.GE.OR P6, PT, R30, c[0x0][0x188], P1 ;  /* 0x000062001e007a0c */ /* 0x000fe40000fc6670 */
[----:B------:R-:W-:Y:S01]  /*0720*/  IADD3 R23, R22, 0x7, RZ ;  /* 0x0000000716177810 */ /* 0x000fe20007ffe0ff */
[----:B---3--:R-:W-:-:S03]  /*0730*/  @!P5 FFMA R2, R27, R26, R2 ;  /* 0x0000001a1b02d223 */ /* 0x008fc60000000002 */
[----:B------:R-:W-:-:S07]  /*0740*/  ISETP.GE.OR P5, PT, R23, c[0x0][0x188], P1 ;  /* 0x0000620017007a0c */ /* 0x000fce0000fa6670 */
[----:B------:R-:W2:Y:S01]  /*0750*/  @!P6 LDG.E R19, [R20.64+0x14] ;  /* 0x000014081413e981 */ /* 0x000ea2000c1e1900 */
[----:B----4-:R-:W-:Y:S01]  /*0760*/  @!P4 FFMA R2, R29, R28, R2 ;  /* 0x0000001c1d02c223 */ /* 0x010fe20000000002 */
[----:B------:R-:W-:Y:S02]  /*0770*/  ISETP.GE.OR P4, PT, R18, c[0x0][0x188], P1 ;  /* 0x0000620012007a0c */ /* 0x000fe40000f86670 */
[----:B------:R-:W2:Y:S04]  /*0780*/  @!P6 LDG.E R18, [R16.64+0x24] ;  /* 0x000024081012e981 */ /* 0x000ea8000c1e1900 */
[----:B------:R-:W3:Y:S04]  /*0790*/  @!P5 LDG.E R25, [R16.64+0x28] ;  /* 0x000028081019d981 */ /* 0x000ee8000c1e1900 */
[----:B------:R-:W3:Y:S04]  /*07a0*/  @!P5 LDG.E R23, [R20.64+0x18] ;  /* 0x000018081417d981 */ /* 0x000ee8000c1e1900 */
[----:B------:R0:W4:Y:S04]  /*07b0*/  @!P4 LDG.E R27, [R20.64+0x1c] ;  /* 0x00001c08141bc981 */ /* 0x000128000c1e1900 */
[----:B------:R-:W4:Y:S01]  /*07c0*/  @!P4 LDG.E R26, [R16.64+0x2c] ;  /* 0x00002c08101ac981 */ /* 0x000f22000c1e1900 */
[----:B------:R-:W-:Y:S01]  /*07d0*/  UIADD3 UR5, UP0, UR6, 0x20, URZ ;  /* 0x0000002006057890 */ /* 0x000fe2000ff1e03f */
[----:B------:R-:W-:-:S03]  /*07e0*/  IADD3 R28, R22, 0x9, RZ ;  /* 0x00000009161c7810 */ /* 0x000fc60007ffe0ff */
[----:B------:R-:W-:Y:S01]  /*07f0*/  UIADD3.X UR10, URZ, UR7, URZ, UP0, !UPT ;  /* 0x000000073f0a7290 */ /* 0x000fe200087fe43f */
[----:B--2---:R-:W-:Y:S01]  /*0800*/  @!P6 FFMA R2, R19, R18, R2 ;  /* 0x000000121302e223 */ /* 0x004fe20000000002 */
[----:B------:R-:W-:Y:S01]  /*0810*/  ISETP.GE.OR P6, PT, R28, c[0x0][0x188], P1 ;  /* 0x000062001c007a0c */ /* 0x000fe20000fc6670 */
[----:B------:R-:W-:Y:S02]  /*0820*/  IMAD.U32 R18, RZ, RZ, UR5 ;  /* 0x00000005ff127e24 */ /* 0x000fe4000f8e00ff */
[----:B---3--:R-:W-:Y:S01]  /*0830*/  @!P5 FFMA R2, R23, R25, R2 ;  /* 0x000000191702d223 */ /* 0x008fe20000000002 */
[C---:B------:R-:W-:Y:S01]  /*0840*/  IADD3 R23, R22.reuse, 0xa, RZ ;  /* 0x0000000a16177810 */ /* 0x040fe20007ffe0ff */
[----:B------:R-:W-:Y:S01]  /*0850*/  IMAD.U32 R19, RZ, RZ, UR10 ;  /* 0x0000000aff137e24 */ /* 0x000fe2000f8e00ff */
[----:B------:R-:W-:Y:S02]  /*0860*/  IADD3 R25, R22, 0xb, RZ ;  /* 0x0000000b16197810 */ /* 0x000fe40007ffe0ff */
[----:B------:R-:W-:Y:S01]  /*0870*/  ISETP.GE.OR P5, PT, R23, c[0x0][0x188], P1 ;  /* 0x0000620017007a0c */ /* 0x000fe20000fa6670 */
[----:B------:R-:W-:-:S04]  /*0880*/  IMAD.WIDE R18, R13, 0x4, R18 ;  /* 0x000000040d127825 */ /* 0x000fc800078e0212 */
[----:B0-----:R-:W2:Y:S01]  /*0890*/  @!P6 LDG.E R21, [R16.64+0x30] ;  /* 0x000030081015e981 */ /* 0x001ea2000c1e1900 */
[----:B----4-:R-:W-:Y:S01]  /*08a0*/  @!P4 FFMA R2, R27, R26, R2 ;  /* 0x0000001a1b02c223 */ /* 0x010fe20000000002 */
[----:B------:R-:W-:Y:S02]  /*08b0*/  ISETP.GE.OR P4, PT, R25, c[0x0][0x188], P1 ;  /* 0x0000620019007a0c */ /* 0x000fe40000f86670 */
[----:B------:R-:W-:Y:S01]  /*08c0*/  IADD3 R23, R22, 0xc, RZ ;  /* 0x0000000c16177810 */ /* 0x000fe20007ffe0ff */
[----:B------:R-:W2:Y:S03]  /*08d0*/  @!P6 LDG.E R20, [R18.64+0x10] ;  /* 0x000010081214e981 */ /* 0x000ea6000c1e1900 */
[----:B------:R-:W-:Y:S01]  /*08e0*/  ISETP.GE.OR P1, PT, R23, c[0x0][0x188], P1 ;  /* 0x0000620017007a0c */ /* 0x000fe20000f26670 */
[----:B------:R-:W3:Y:S04]  /*08f0*/  @!P5 LDG.E R25, [R16.64+0x34] ;  /* 0x000034081019d981 */ /* 0x000ee8000c1e1900 */
[----:B------:R-:W3:Y:S04]  /*0900*/  @!P5 LDG.E R23, [R18.64+0x14] ;  /* 0x000014081217d981 */ /* 0x000ee8000c1e1900 */
[----:B------:R-:W4:Y:S04]  /*0910*/  @!P4 LDG.E R26, [R16.64+0x38] ;  /* 0x00003808101ac981 */ /* 0x000f28000c1e1900 */
[----:B------:R-:W4:Y:S04]  /*0920*/  @!P4 LDG.E R27, [R18.64+0x18] ;  /* 0x00001808121bc981 */ /* 0x000f28000c1e1900 */
[----:B------:R-:W4:Y:S04]  /*0930*/  @!P1 LDG.E R29, [R18.64+0x1c] ;  /* 0x00001c08121d9981 */ /* 0x000f28000c1e1900 */
[----:B------:R0:W4:Y:S01]  /*0940*/  @!P1 LDG.E R28, [R16.64+0x3c] ;  /* 0x00003c08101c9981 */ /* 0x000122000c1e1900 */
[----:B------:R-:W-:Y:S01]  /*0950*/  IADD3 R15, R15, 0x10, RZ ;  /* 0x000000100f0f7810 */ /* 0x000fe20007ffe0ff */
[----:B------:R-:W-:-:S02]  /*0960*/  UIADD3 UR6, UP0, UR6, 0x40, URZ ;  /* 0x0000004006067890 */ /* 0x000fc4000ff1e03f */
[----:B------:R-:W-:Y:S02]  /*0970*/  UIADD3 UR4, UR4, 0x10, URZ ;  /* 0x0000001004047890 */ /* 0x000fe4000fffe03f */
[----:B------:R-:W-:Y:S01]  /*0980*/  UIADD3.X UR7, URZ, UR7, URZ, UP0, !UPT ;  /* 0x000000073f077290 */ /* 0x000fe200087fe43f */
[----:B------:R-:W-:Y:S01]  /*0990*/  IADD3 R22, R22, 0x10, RZ ;  /* 0x0000001016167810 */ /* 0x000fe20007ffe0ff */
[----:B--2---:R-:W-:-:S04]  /*09a0*/  @!P6 FFMA R2, R21, R20, R2 ;  /* 0x000000141502e223 */ /* 0x004fc80000000002 */
[----:B---3--:R-:W-:Y:S01]  /*09b0*/  @!P5 FFMA R2, R23, R25, R2 ;  /* 0x000000191702d223 */ /* 0x008fe20000000002 */
[----:B------:R-:W-:-:S03]  /*09c0*/  IADD3 R20, P5, R16, 0x40, RZ ;  /* 0x0000004010147810 */ /* 0x000fc60007fbe0ff */
[----:B----4-:R-:W-:Y:S01]  /*09d0*/  @!P4 FFMA R2, R27, R26, R2 ;  /* 0x0000001a1b02c223 */ /* 0x010fe20000000002 */
[----:B------:R-:W-:Y:S01]  /*09e0*/  ISETP.GE.AND P4, PT, R15, -0xc, PT ;  /* 0xfffffff40f00780c */ /* 0x000fe20003f86270 */
[----:B------:R-:W-:Y:S02]  /*09f0*/  IMAD.X R21, RZ, RZ, R17, P5 ;  /* 0x000000ffff157224 */ /* 0x000fe400028e0611 */
[----:B0-----:R-:W-:Y:S02]  /*0a00*/  IMAD.MOV.U32 R16, RZ, RZ, R20 ;  /* 0x000000ffff107224 */ /* 0x001fe400078e0014 */
[----:B------:R-:W-:Y:S01]  /*0a10*/  IMAD.MOV.U32 R17, RZ, RZ, R21 ;  /* 0x000000ffff117224 */ /* 0x000fe200078e0015 */
[----:B------:R-:W-:-:S07]  /*0a20*/  @!P1 FFMA R2, R29, R28, R2 ;  /* 0x0000001c1d029223 */ /* 0x000fce0000000002 */
[----:B------:R-:W-:Y:S05]  /*0a30*/  @!P4 BRA `(.L_x_5) ;  /* 0xfffff9800000c947 */ /* 0x000fea000383ffff */
.L_x_4:
[----:B------:R-:W-:-:S05]  /*0a40*/  IMAD.MOV R18, RZ, RZ, -R15 ;  /* 0x000000ffff127224 */ /* 0x000fca00078e0a0f */
[----:B------:R-:W-:-:S13]  /*0a50*/  ISETP.GT.AND P1, PT, R18, 0x4, PT ;  /* 0x000000041200780c */ /* 0x000fda0003f24270 */
[----:B------:R-:W-:Y:S05]  /*0a60*/  @!P1 BRA `(.L_x_6) ;  /* 0x000003c000009947 */ /* 0x000fea0003800000 */
[----:B------:R-:W-:Y:S01]  /*0a70*/  ISETP.GE.AND P1, PT, R14, c[0x0][0x184], PT ;  /* 0x000061000e007a0c */ /* 0x000fe20003f26270 */
[----:B------:R-:W-:Y:S01]  /*0a80*/  IMAD.U32 R19, RZ, RZ, UR7 ;  /* 0x00000007ff137e24 */ /* 0x000fe2000f8e00ff */
[C---:B------:R-:W-:Y:S02]  /*0a90*/  IADD3 R18, R22.reuse, -0x3, RZ ;  /* 0xfffffffd16127810 */ /* 0x040fe40007ffe0ff */
[----:B------:R-:W-:Y:S02]  /*0aa0*/  IADD3 R20, R22, -0x2, RZ ;  /* 0xfffffffe16147810 */ /* 0x000fe40007ffe0ff */
[----:B------:R-:W-:Y:S01]  /*0ab0*/  ISETP.GE.OR P4, PT, R18, c[0x0][0x188], P1 ;  /* 0x0000620012007a0c */ /* 0x000fe20000f86670 */
[----:B------:R-:W-:Y:S01]  /*0ac0*/  IMAD.U32 R18, RZ, RZ, UR6 ;  /* 0x00000006ff127e24 */ /* 0x000fe2000f8e00ff */
[----:B------:R-:W-:-:S03]  /*0ad0*/  ISETP.GE.OR P5, PT, R20, c[0x0][0x188], P1 ;  /* 0x0000620014007a0c */ /* 0x000fc60000fa6670 */
[----:B------:R-:W-:-:S08]  /*0ae0*/  IMAD.WIDE R18, R13, 0x4, R18 ;  /* 0x000000040d127825 */ /* 0x000fd000078e0212 */
[----:B------:R-:W2:Y:S04]  /*0af0*/  @!P4 LDG.E R21, [R16.64] ;  /* 0x000000081015c981 */ /* 0x000ea8000c1e1900 */
[----:B------:R-:W2:Y:S04]  /*0b00*/  @!P4 LDG.E R20, [R18.64] ;  /* 0x000000081214c981 */ /* 0x000ea8000c1e1900 */
[----:B------:R-:W3:Y:S04]  /*0b10*/  @!P5 LDG.E R26, [R16.64+0x4] ;  /* 0x00000408101ad981 */ /* 0x000ee8000c1e1900 */
[----:B------:R-:W3:Y:S01]  /*0b20*/  @!P5 LDG.E R23, [R18.64+0x4] ;  /* 0x000004081217d981 */ /* 0x000ee2000c1e1900 */
[C---:B------:R-:W-:Y:S01]  /*0b30*/  IADD3 R25, R22.reuse, -0x1, RZ ;  /* 0xffffffff16197810 */ /* 0x040fe20007ffe0ff */
[----:B------:R-:W-:Y:S01]  /*0b40*/  UIADD3 UR6, UP0, UR6, 0x10, URZ ;  /* 0x0000001006067890 */ /* 0x000fe2000ff1e03f */
[----:B------:R-:W-:-:S02]  /*0b50*/  IADD3 R27, R22, 0x1, RZ ;  /* 0x00000001161b7810 */ /* 0x000fc40007ffe0ff */
[----:B------:R-:W-:Y:S01]  /*0b60*/  ISETP.GE.OR P0, PT, R25, c[0x0][0x188], P1 ;  /* 0x0000620019007a0c */ /* 0x000fe20000f06670 */
[----:B------:R-:W-:Y:S01]  /*0b70*/  UIADD3.X UR7, URZ, UR7, URZ, UP0, !UPT ;  /* 0x000000073f077290 */ /* 0x000fe200087fe43f */
[C---:B------:R-:W-:Y:S02]  /*0b80*/  IADD3 R25, R22.reuse, 0x4, RZ ;  /* 0x0000000416197810 */ /* 0x040fe40007ffe0ff */
[----:B------:R-:W-:Y:S01]  /*0b90*/  ISETP.GE.OR P3, PT, R22, c[0x0][0x188], P1 ;  /* 0x0000620016007a0c */ /* 0x000fe20000f66670 */
[----:B------:R-:W-:-:S12]  /*0ba0*/  IMAD.U32 R22, RZ, RZ, UR6 ;  /* 0x00000006ff167e24 */ /* 0x000fd8000f8e00ff */
[----:B------:R0:W4:Y:S04]  /*0bb0*/  @!P3 LDG.E R29, [R18.64+0xc] ;  /* 0x00000c08121db981 */ /* 0x000128000c1e1900 */
[----:B------:R-:W4:Y:S01]  /*0bc0*/  @!P3 LDG.E R28, [R16.64+0xc] ;  /* 0x00000c08101cb981 */ /* 0x000f22000c1e1900 */
[----:B--2--5:R-:W-:Y:S01]  /*0bd0*/  @!P4 FFMA R2, R21, R20, R2 ;  /* 0x000000141502c223 */ /* 0x024fe20000000002 */
[----:B------:R-:W-:Y:S02]  /*0be0*/  IADD3 R21, R25, -0x2, RZ ;  /* 0xfffffffe19157810 */ /* 0x000fe40007ffe0ff */
[----:B------:R-:W-:Y:S02]  /*0bf0*/  IADD3 R20, P6, R16, 0x10, RZ ;  /* 0x0000001010147810 */ /* 0x000fe40007fde0ff */
[----:B------:R-:W-:-:S02]  /*0c00*/  ISETP.GE.OR P4, PT, R27, c[0x0][0x188], P1 ;  /* 0x000062001b007a0c */ /* 0x000fc40000f86670 */
[----:B------:R0:W2:Y:S01]  /*0c10*/  @!P0 LDG.E R27, [R18.64+0x8] ;  /* 0x00000808121b8981 */ /* 0x0000a2000c1e1900 */
[----:B---3--:R-:W-:Y:S01]  /*0c20*/  @!P5 FFMA R2, R23, R26, R2 ;  /* 0x0000001a1702d223 */ /* 0x008fe20000000002 */
[----:B------:R-:W-:Y:S01]  /*0c30*/  IADD3 R26, R25, -0x1, RZ ;  /* 0xffffffff191a7810 */ /* 0x000fe20007ffe0ff */
[----:B------:R-:W-:Y:S01]  /*0c40*/  IMAD.U32 R23, RZ, RZ, UR7 ;  /* 0x00000007ff177e24 */ /* 0x000fe2000f8e00ff */
[----:B------:R-:W-:Y:S01]  /*0c50*/  ISETP.GE.OR P5, PT, R21, c[0x0][0x188], P1 ;  /* 0x0000620015007a0c */ /* 0x000fe20000fa6670 */
[----:B------:R-:W-:Y:S01]  /*0c60*/  IMAD.X R21, RZ, RZ, R17, P6 ;  /* 0x000000ffff157224 */ /* 0x000fe200030e0611 */
[----:B------:R-:W-:Y:S02]  /*0c70*/  ISETP.GE.OR P6, PT, R26, c[0x0][0x188], P1 ;  /* 0x000062001a007a0c */ /* 0x000fe40000fc6670 */
[----:B------:R-:W2:Y:S01]  /*0c80*/  @!P0 LDG.E R26, [R16.64+0x8] ;  /* 0x00000808101a8981 */ /* 0x000ea2000c1e1900 */
[----:B------:R-:W-:Y:S01]  /*0c90*/  IMAD.WIDE R22, R13, 0x4, R22 ;  /* 0x000000040d167825 */ /* 0x000fe200078e0216 */
[----:B------:R-:W-:-:S02]  /*0ca0*/  ISETP.GE.OR P1, PT, R25, c[0x0][0x188], P1 ;  /* 0x0000620019007a0c */ /* 0x000fc40000f26670 */
[----:B------:R-:W3:Y:S04]  /*0cb0*/  @!P4 LDG.E R31, [R16.64+0x10] ;  /* 0x00001008101fc981 */ /* 0x000ee8000c1e1900 */
[----:B------:R1:W3:Y:S04]  /*0cc0*/  @!P4 LDG.E R30, [R22.64] ;  /* 0x00000008161ec981 */ /* 0x0002e8000c1e1900 */
[----:B------:R-:W3:Y:S04]  /*0cd0*/  @!P5 LDG.E R32, [R20.64+0x4] ;  /* 0x000004081420d981 */ /* 0x000ee8000c1e1900 */
[----:B------:R1:W3:Y:S04]  /*0ce0*/  @!P5 LDG.E R33, [R22.64+0x4] ;  /* 0x000004081621d981 */ /* 0x0002e8000c1e1900 */
[----:B------:R-:W3:Y:S04]  /*0cf0*/  @!P6 LDG.E R34, [R20.64+0x8] ;  /* 0x000008081422e981 */ /* 0x000ee8000c1e1900 */
[----:B------:R1:W3:Y:S04]  /*0d00*/  @!P6 LDG.E R35, [R22.64+0x8] ;  /* 0x000008081623e981 */ /* 0x0002e8000c1e1900 */
[----:B------:R-:W3:Y:S04]  /*0d10*/  @!P1 LDG.E R36, [R20.64+0xc] ;  /* 0x00000c0814249981 */ /* 0x000ee8000c1e1900 */
[----:B0-----:R1:W3:Y:S01]  /*0d20*/  @!P1 LDG.E R19, [R22.64+0xc] ;  /* 0x00000c0816139981 */ /* 0x0012e2000c1e1900 */
[----:B------:R-:W-:Y:S01]  /*0d30*/  IADD3 R15, R15, 0x4, RZ ;  /* 0x000000040f0f7810 */ /* 0x000fe20007ffe0ff */
[----:B------:R-:W-:-:S02]  /*0d40*/  UIADD3 UR4, UR4, 0x4, URZ ;  /* 0x0000000404047890 */ /* 0x000fc4000fffe03f */
[----:B------:R-:W-:Y:S01]  /*0d50*/  UIADD3 UR6, UP0, UR6, 0x10, URZ ;  /* 0x0000001006067890 */ /* 0x000fe2000ff1e03f */
[----:B------:R-:W-:Y:S01]  /*0d60*/  IADD3 R15, R15, 0x4, RZ ;  /* 0x000000040f0f7810 */ /* 0x000fe20007ffe0ff */
[----:B------:R-:W-:Y:S01]  /*0d70*/  UIADD3 UR4, UR4, 0x4, URZ ;  /* 0x0000000404047890 */ /* 0x000fe2000fffe03f */
[----:B-1----:R-:W-:Y:S01]  /*0d80*/  IADD3 R22, R25, 0x4, RZ ;  /* 0x0000000419167810 */ /* 0x002fe20007ffe0ff */
[----:B------:R-:W-:Y:S01]  /*0d90*/  UIADD3.X UR7, URZ, UR7, URZ, UP0, !UPT ;  /* 0x000000073f077290 */ /* 0x000fe200087fe43f */
[----:B--2---:R-:W-:-:S04]  /*0da0*/  @!P0 FFMA R2, R27, R26, R2 ;  /* 0x0000001a1b028223 */ /* 0x004fc80000000002 */
[----:B----4-:R-:W-:-:S04]  /*0db0*/  @!P3 FFMA R2, R29, R28, R2 ;  /* 0x0000001c1d02b223 */ /* 0x010fc80000000002 */
[----:B---3--:R-:W-:Y:S01]  /*0dc0*/  @!P4 FFMA R2, R31, R30, R2 ;  /* 0x0000001e1f02c223 */ /* 0x008fe20000000002 */
[----:B------:R-:W-:-:S03]  /*0dd0*/  IADD3 R16, P3, R20, 0x10, RZ ;  /* 0x0000001014107810 */ /* 0x000fc60007f7e0ff */
[----:B------:R-:W-:Y:S01]  /*0de0*/  @!P5 FFMA R2, R33, R32, R2 ;  /* 0x000000202102d223 */ /* 0x000fe20000000002 */
[----:B------:R-:W-:Y:S01]  /*0df0*/  PLOP3.LUT P0, PT, PT, PT, PT, 0x8, 0x0 ;  /* 0x000000000000781c */ /* 0x000fe20003f0e170 */
[----:B------:R-:W-:Y:S02]  /*0e00*/  IMAD.X R17, RZ, RZ, R21, P3 ;  /* 0x000000ffff117224 */ /* 0x000fe400018e0615 */
[----:B------:R-:W-:-:S04]  /*0e10*/  @!P6 FFMA R2, R35, R34, R2 ;  /* 0x000000222302e223 */ /* 0x000fc80000000002 */
[----:B------:R-:W-:Y:S01]  /*0e20*/  @!P1 FFMA R2, R19, R36, R2 ;  /* 0x0000002413029223 */ /* 0x000fe20000000002 */
.L_x_6:
[----:B------:R-:W-:-:S13]  /*0e30*/  ISETP.NE.OR P0, PT, R15, RZ, P0 ;  /* 0x000000ff0f00720c */ /* 0x000fda0000705670 */
[----:B------:R-:W-:Y:S05]  /*0e40*/  @!P0 BRA `(.L_x_2) ;  /* 0x0000022000008947 */ /* 0x000fea0003800000 */
.L_x_3:
[----:B------:R-:W-:Y:S02]  /*0e50*/  ISETP.GE.AND P0, PT, R14, c[0x0][0x184], PT ;  /* 0x000061000e007a0c */ /* 0x000fe40003f06270 */
.L_x_7:
        /* <DEDUP_REMOVED lines=8> */
[----:B------:R-:W-:Y:S02]  /*0ee0*/  ISETP.GE.OR P5, PT, R21, c[0x0][0x188], P0 ;  /* 0x0000620015007a0c */ /* 0x000fe400007a6670 */
[----:B------:R-:W-:-:S03]  /*0ef0*/  ISETP.GE.OR P1, PT, R22, c[0x0][0x188], P0 ;  /* 0x0000620016007a0c */ /* 0x000fc60000726670 */
[----:B------:R-:W2:Y:S04]  /*0f00*/  @!P3 LDG.E R21, [R16.64] ;  /* 0x000000081015b981 */ /* 0x000ea8000c1e1900 */
[----:B------:R-:W2:Y:S04]  /*0f10*/  @!P3 LDG.E R20, [R18.64] ;  /* 0x000000081214b981 */ /* 0x000ea8000c1e1900 */
[----:B------:R-:W3:Y:S04]  /*0f20*/  @!P4 LDG.E R25, [R16.64+0x4] ;  /* 0x000004081019c981 */ /* 0x000ee8000c1e1900 */
[----:B------:R-:W3:Y:S04]  /*0f30*/  @!P4 LDG.E R23, [R18.64+0x4] ;  /* 0x000004081217c981 */ /* 0x000ee8000c1e1900 */
[----:B------:R-:W4:Y:S04]  /*0f40*/  @!P5 LDG.E R26, [R16.64+0x8] ;  /* 0x00000808101ad981 */ /* 0x000f28000c1e1900 */
[----:B------:R-:W4:Y:S04]  /*0f50*/  @!P5 LDG.E R27, [R18.64+0x8] ;  /* 0x00000808121bd981 */ /* 0x000f28000c1e1900 */
[----:B------:R-:W4:Y:S04]  /*0f60*/  @!P1 LDG.E R29, [R18.64+0xc] ;  /* 0x00000c08121d9981 */ /* 0x000f28000c1e1900 */
[----:B------:R0:W4:Y:S01]  /*0f70*/  @!P1 LDG.E R28, [R16.64+0xc] ;  /* 0x00000c08101c9981 */ /* 0x000122000c1e1900 */
[----:B------:R-:W-:Y:S01]  /*0f80*/  IADD3 R15, R15, 0x4, RZ ;  /* 0x000000040f0f7810 */ /* 0x000fe20007ffe0ff */
[----:B------:R-:W-:Y:S01]  /*0f90*/  UIADD3 UR6, UP0, UR6, 0x10, URZ ;  /* 0x0000001006067890 */ /* 0x000fe2000ff1e03f */
[----:B------:R-:W-:Y:S01]  /*0fa0*/  IADD3 R22, R22, 0x4, RZ ;  /* 0x0000000416167810 */ /* 0x000fe20007ffe0ff */
[----:B------:R-:W-:-:S02]  /*0fb0*/  UIADD3 UR4, UR4, 0x4, URZ ;  /* 0x0000000404047890 */ /* 0x000fc4000fffe03f */
[----:B------:R-:W-:Y:S01]  /*0fc0*/  UIADD3.X UR7, URZ, UR7, URZ, UP0, !UPT ;  /* 0x000000073f077290 */ /* 0x000fe200087fe43f */
[----:B--2--5:R-:W-:Y:S01]  /*0fd0*/  @!P3 FFMA R2, R21, R20, R2 ;  /* 0x000000141502b223 */ /* 0x024fe20000000002 */
[----:B------:R-:W-:-:S03]  /*0fe0*/  ISETP.NE.AND P3, PT, R15, RZ, PT ;  /* 0x000000ff0f00720c */ /* 0x000fc60003f65270 */
[----:B---3--:R-:W-:Y:S01]  /*0ff0*/  @!P4 FFMA R2, R23, R25, R2 ;  /* 0x000000191702c223 */ /* 0x008fe20000000002 */
[----:B------:R-:W-:-:S05]  /*1000*/  IADD3 R20, P4, R16, 0x10, RZ ;  /* 0x0000001010147810 */ /* 0x000fca0007f9e0ff */
[----:B------:R-:W-:Y:S01]  /*1010*/  IMAD.X R21, RZ, RZ, R17, P4 ;  /* 0x000000ffff157224 */ /* 0x000fe200020e0611 */
[----:B----4-:R-:W-:Y:S01]  /*1020*/  @!P5 FFMA R2, R27, R26, R2 ;  /* 0x0000001a1b02d223 */ /* 0x010fe20000000002 */
[----:B0-----:R-:W-:Y:S02]  /*1030*/  IMAD.MOV.U32 R16, RZ, RZ, R20 ;  /* 0x000000ffff107224 */ /* 0x001fe400078e0014 */
[----:B------:R-:W-:Y:S01]  /*1040*/  IMAD.MOV.U32 R17, RZ, RZ, R21 ;  /* 0x000000ffff117224 */ /* 0x000fe200078e0015 */
[----:B------:R-:W-:Y:S01]  /*1050*/  @!P1 FFMA R2, R29, R28, R2 ;  /* 0x0000001c1d029223 */ /* 0x000fe20000000002 */
[----:B------:R-:W-:Y:S05]  /*1060*/  @P3 BRA `(.L_x_7) ;  /* 0xfffffdf000003947 */ /* 0x000fea000383ffff */
.L_x_2:
[----:B------:R-:W-:-:S13]  /*1070*/  ISETP.NE.AND P0, PT, R6, RZ, PT ;  /* 0x000000ff0600720c */ /* 0x000fda0003f05270 */
[----:B------:R-:W-:Y:S05]  /*1080*/  @!P0 BRA `(.L_x_8) ;  /* 0x000001b000008947 */ /* 0x000fea0003800000 */
[----:B------:R-:W-:Y:S01]  /*1090*/  ISETP.GE.AND P0, PT, R14, c[0x0][0x184], PT ;  /* 0x000061000e007a0c */ /* 0x000fe20003f06270 */
[----:B------:R-:W-:Y:S01]  /*10a0*/  IMAD.MOV.U32 R17, RZ, RZ, 0x4 ;  /* 0x00000004ff117424 */ /* 0x000fe200078e00ff */
[----:B------:R-:W-:Y:S01]  /*10b0*/  IADD3 R19, R5, UR4, RZ ;  /* 0x0000000405137c10 */ /* 0x000fe2000fffe0ff */
[----:B------:R-:W-:Y:S01]  /*10c0*/  BSSY B0, `(.L_x_9) ;  /* 0x000000b000007945 */ /* 0x000fe20003800000 */
[----:B------:R-:W-:Y:S02]  /*10d0*/  IADD3 R14, R13, UR4, RZ ;  /* 0x000000040d0e7c10 */ /* 0x000fe4000fffe0ff */
[----:B------:R-:W-:Y:S01]  /*10e0*/  ISETP.GE.OR P1, PT, R19, c[0x0][0x188], P0 ;  /* 0x0000620013007a0c */ /* 0x000fe20000726670 */
[----:B------:R-:W-:Y:S01]  /*10f0*/  IMAD R16, R24, c[0x0][0x188], R19 ;  /* 0x0000620018107a24 */ /* 0x000fe200078e0213 */
[----:B------:R-:W-:Y:S01]  /*1100*/  ISETP.NE.AND P3, PT, R6, 0x1, PT ;  /* 0x000000010600780c */ /* 0x000fe20003f65270 */
[----:B------:R-:W-:-:S04]  /*1110*/  IMAD.WIDE R14, R14, R17, c[0x0][0x168] ;  /* 0x00005a000e0e7625 */ /* 0x000fc800078e0211 */
[----:B------:R-:W-:-:S06]  /*1120*/  IMAD.WIDE R16, R16, R17, c[0x0][0x160] ;  /* 0x0000580010107625 */ /* 0x000fcc00078e0211 */
[----:B------:R-:W-:Y:S05]  /*1130*/  @P1 BRA `(.L_x_10) ;  /* 0x0000003000001947 */ /* 0x000fea0003800000 */
[----:B------:R-:W2:Y:S04]  /*1140*/  LDG.E R13, [R16.64] ;  /* 0x00000008100d7981 */ /* 0x000ea8000c1e1900 */
[----:B------:R-:W2:Y:S02]  /*1150*/  LDG.E R18, [R14.64] ;  /* 0x000000080e127981 */ /* 0x000ea4000c1e1900 */
[----:B--2--5:R-:W-:Y:S02]  /*1160*/  FFMA R2, R13, R18, R2 ;  /* 0x000000120d027223 */ /* 0x024fe40000000002 */
.L_x_10:
[----:B------:R-:W-:Y:S05]  /*1170*/  BSYNC B0 ;  /* 0x0000000000007941 */ /* 0x000fea0003800000 */
.L_x_9:
[----:B------:R-:W-:Y:S05]  /*1180*/  @!P3 BRA `(.L_x_8) ;  /* 0x000000b00000b947 */ /* 0x000fea0003800000 */
[C---:B------:R-:W-:Y:S02]  /*1190*/  IADD3 R18, R19.reuse, 0x1, RZ ;  /* 0x0000000113127810 */ /* 0x040fe40007ffe0ff */
[----:B------:R-:W-:Y:S02]  /*11a0*/  IADD3 R13, R19, 0x2, RZ ;  /* 0x00000002130d7810 */ /* 0x000fe40007ffe0ff */
[----:B------:R-:W-:-:S02]  /*11b0*/  ISETP.GE.OR P1, PT, R18, c[0x0][0x188], P0 ;  /* 0x0000620012007a0c */ /* 0x000fc40000726670 */
[----:B------:R-:W-:-:S04]  /*11c0*/  ISETP.GE.OR P0, PT, R13, c[0x0][0x188], P0 ;  /* 0x000062000d007a0c */ /* 0x000fc80000706670 */
[----:B------:R-:W-:-:S07]  /*11d0*/  ISETP.EQ.OR P0, PT, R6, 0x2, P0 ;  /* 0x000000020600780c */ /* 0x000fce0000702670 */
[----:B------:R-:W2:Y:S04]  /*11e0*/  @!P1 LDG.E R13, [R14.64+0x4] ;  /* 0x000004080e0d9981 */ /* 0x000ea8000c1e1900 */
[----:B------:R-:W2:Y:S04]  /*11f0*/  @!P1 LDG.E R18, [R16.64+0x4] ;  /* 0x0000040810129981 */ /* 0x000ea8000c1e1900 */
[----:B------:R-:W3:Y:S04]  /*1200*/  @!P0 LDG.E R19, [R14.64+0x8] ;  /* 0x000008080e138981 */ /* 0x000ee8000c1e1900 */
[----:B------:R-:W3:Y:S01]  /*1210*/  @!P0 LDG.E R20, [R16.64+0x8] ;  /* 0x0000080810148981 */ /* 0x000ee2000c1e1900 */
[----:B--2--5:R-:W-:-:S04]  /*1220*/  @!P1 FFMA R2, R13, R18, R2 ;  /* 0x000000120d029223 */ /* 0x024fc80000000002 */
[----:B---3--:R-:W-:Y:S02]  /*1230*/  @!P0 FFMA R2, R19, R20, R2 ;  /* 0x0000001413028223 */ /* 0x008fe40000000002 */
.L_x_8:
[----:B------:R-:W-:Y:S01]  /*1240*/  @P2 CALL.REL.NOINC `(.L_x_1) ;  /* 0x0000001000002944 */ /* 0x000fe20003c00000 */
[----:B------:R-:W-:Y:S05]  /*1250*/  BRA `(.L_x_11) ;  /* 0xffffefe000007947 */ /* 0x000fea000383ffff */
.L_x_1:
[----:B------:R-:W-:-:S04]  /*1260*/  NOP ;  /* 0x0000000000007918 */ /* 0x000fc80000000000 */
[----:B------:R-:W-:-:S04]  /*1270*/  IADD3 R7, R7, 0x1, RZ ;  /* 0x0000000107077810 */ /* 0x000fc80007ffe0ff */
[----:B------:R-:W-:-:S13]  /*1280*/  ISETP.GE.AND P0, PT, R7, c[0x0][0x180], PT ;  /* 0x0000600007007a0c */ /* 0x000fda0003f06270 */
[----:B------:R-:W-:Y:S01]  /*1290*/  @P0 CALL.REL.NOINC `(.L_x_0) ;  /* 0x0000001000000944 */ /* 0x000fe20003c00000 */
[----:B------:R-:W-:Y:S05]  /*12a0*/  BRA `(.L_x_12) ;  /* 0xffffef4000007947 */ /* 0x000fea000383ffff */
.L_x_0:
[----:B0----5:R-:W-:Y:S01]  /*12b0*/  FSETP.GEU.AND P0, PT, R2, RZ, PT ;  /* 0x000000ff0200720b */ /* 0x021fe20003f0e000 */
[----:B------:R-:W-:Y:S02]  /*12c0*/  IMAD R3, R0, c[0x0][0x194], R3 ;  /* 0x0000650000037a24 */ /* 0x000fe400078e0203 */
[----:B------:R-:W-:Y:S01]  /*12d0*/  IMAD.MOV.U32 R0, RZ, RZ, 0x4 ;  /* 0x00000004ff007424 */ /* 0x000fe200078e00ff */
[----:B------:R-:W-:Y:S01]  /*12e0*/  ISETP.NE.AND P0, PT, RZ, c[0x0][0x19c], !P0 ;  /* 0x00006700ff007a0c */ /* 0x000fe20004705270 */
[----:B------:R-:W-:-:S03]  /*12f0*/  IMAD R3, R3, c[0x0][0x198], R4 ;  /* 0x0000660003037a24 */ /* 0x000fc600078e0204 */
[----:B------:R-:W-:Y:S01]  /*1300*/  FSEL R5, R2, RZ, !P0 ;  /* 0x000000ff02057208 */ /* 0x000fe20004000000 */
[----:B------:R-:W-:-:S05]  /*1310*/  IMAD.WIDE R2, R3, R0, c[0x0][0x178] ;  /* 0x00005e0003027625 */ /* 0x000fca00078e0200 */
[----:B------:R-:W-:Y:S01]  /*1320*/  STG.E [R2.64], R5 ;  /* 0x0000000502007986 */ /* 0x000fe2000c101908 */
[----:B------:R-:W-:Y:S05]  /*1330*/  EXIT ;  /* 0x000000000000794d */ /* 0x000fea0003800000 */
.L_x_13:
[----:B------:R-:W-:-:S00]  /*1340*/  BRA `(.L_x_13) ;  /* 0xfffffff000007947 */ /* 0x000fc0000383ffff */
[----:B------:R-:W-:-:S00]  /*1350*/  NOP ;  /* 0x0000000000007918 */ /* 0x000fc00000000000 */
        /* <DEDUP_REMOVED lines=10> */
.L_x_14:
